	.headerflags	@"EF_CUDA_TEXMODE_UNIFIED EF_CUDA_64BIT_ADDRESS EF_CUDA_ACCELERATORS EF_CUDA_SM90 EF_CUDA_VIRTUAL_SM(EF_CUDA_SM90)"
	.elftype	@"ET_EXEC"


//--------------------- .nv.info                  --------------------------
	.section	.nv.info,"",@"SHT_CUDA_INFO"
	.align	4


	//----- nvinfo : EIATTR_REGCOUNT
	.align		4
        /*0000*/ 	.byte	0x04, 0x2f
        /*0002*/ 	.short	(.L_1 - .L_0)
	.align		4
.L_0:
        /*0004*/ 	.word	index@(triton_poi_fused_add_clamp_63)
        /*0008*/ 	.word	0x00000008


	//----- nvinfo : EIATTR_MIN_STACK_SIZE
	.align		4
.L_1:
        /*000c*/ 	.byte	0x04, 0x12
        /*000e*/ 	.short	(.L_3 - .L_2)
	.align		4
.L_2:
        /*0010*/ 	.word	index@(triton_poi_fused_add_clamp_63)
        /*0014*/ 	.word	0x00000000


	//----- nvinfo : EIATTR_FRAME_SIZE
	.align		4
.L_3:
        /*0018*/ 	.byte	0x04, 0x11
        /*001a*/ 	.short	(.L_5 - .L_4)
	.align		4
.L_4:
        /*001c*/ 	.word	index@(triton_poi_fused_add_clamp_63)
        /*0020*/ 	.word	0x00000000


	//----- nvinfo : EIATTR_MIN_STACK_SIZE
	.align		4
.L_5:
        /*0024*/ 	.byte	0x04, 0x12
        /*0026*/ 	.short	(.L_7 - .L_6)
	.align		4
.L_6:
        /*0028*/ 	.word	index@(triton_poi_fused_add_clamp_63)
        /*002c*/ 	.word	0x00000000
.L_7:


//--------------------- .nv.info.triton_poi_fused_add_clamp_63 --------------------------
	.section	.nv.info.triton_poi_fused_add_clamp_63,"",@"SHT_CUDA_INFO"
	.sectionflags	@""
	.align	4


	//----- nvinfo : EIATTR_CUDA_API_VERSION
	.align		4
        /*0000*/ 	.byte	0x04, 0x37
        /*0002*/ 	.short	(.L_9 - .L_8)
.L_8:
        /*0004*/ 	.word	0x0000007c


	//----- nvinfo : EIATTR_KPARAM_INFO
	.align		4
.L_9:
        /*0008*/ 	.byte	0x04, 0x17
        /*000a*/ 	.short	(.L_11 - .L_10)
.L_10:
        /*000c*/ 	.word	0x00000000
        /*0010*/ 	.short	0x0001
        /*0012*/ 	.short	0x0008
        /*0014*/ 	.byte	0x00, 0xf0, 0x11, 0x00


	//----- nvinfo : EIATTR_KPARAM_INFO
	.align		4
.L_11:
        /*0018*/ 	.byte	0x04, 0x17
        /*001a*/ 	.short	(.L_13 - .L_12)
.L_12:
        /*001c*/ 	.word	0x00000000
        /*0020*/ 	.short	0x0000
        /*0022*/ 	.short	0x0000
        /*0024*/ 	.byte	0x00, 0xf4, 0x21, 0x00


	//----- nvinfo : EIATTR_SPARSE_MMA_MASK
	.align		4
.L_13:
        /*0028*/ 	.byte	0x03, 0x50
        /*002a*/ 	.short	0x0000


	//----- nvinfo : EIATTR_MAXREG_COUNT
	.align		4
        /*002c*/ 	.byte	0x03, 0x1b
        /*002e*/ 	.short	0x00ff


	//----- nvinfo : EIATTR_EXIT_INSTR_OFFSETS
	.align		4
        /*0030*/ 	.byte	0x04, 0x1c
        /*0032*/ 	.short	(.L_15 - .L_14)


	//   ....[0]....
.L_14:
        /*0034*/ 	.word	0x00000120


	//   ....[1]....
        /*0038*/ 	.word	0x00000150


	//----- nvinfo : EIATTR_REQNTID
	.align		4
.L_15:
        /*003c*/ 	.byte	0x04, 0x10
        /*003e*/ 	.short	(.L_17 - .L_16)
.L_16:
        /*0040*/ 	.word	0x00000020
        /*0044*/ 	.word	0x00000001
        /*0048*/ 	.word	0x00000001


	//----- nvinfo : EIATTR_CBANK_PARAM_SIZE
	.align		4
.L_17:
        /*004c*/ 	.byte	0x03, 0x19
        /*004e*/ 	.short	0x000c


	//----- nvinfo : EIATTR_PARAM_CBANK
	.align		4
        /*0050*/ 	.byte	0x04, 0x0a
        /*0052*/ 	.short	(.L_19 - .L_18)
	.align		4
.L_18:
        /*0054*/ 	.word	index@(.nv.constant0.triton_poi_fused_add_clamp_63)
        /*0058*/ 	.short	0x0210
        /*005a*/ 	.short	0x000c


	//----- nvinfo : EIATTR_SW_WAR
	.align		4
.L_19:
        /*005c*/ 	.byte	0x04, 0x36
        /*005e*/ 	.short	(.L_21 - .L_20)
.L_20:
        /*0060*/ 	.word	0x00000008
.L_21:


//--------------------- .nv.callgraph             --------------------------
	.section	.nv.callgraph,"",@"SHT_CUDA_CALLGRAPH"
	.align	4
	.sectionentsize	8
	.align		4
        /*0000*/ 	.word	0x00000000
	.align		4
        /*0004*/ 	.word	0xffffffff
	.align		4
        /*0008*/ 	.word	0x00000000
	.align		4
        /*000c*/ 	.word	0xfffffffe
	.align		4
        /*0010*/ 	.word	0x00000000
	.align		4
        /*0014*/ 	.word	0xfffffffd
	.align		4
        /*0018*/ 	.word	0x00000000
	.align		4
        /*001c*/ 	.word	0xfffffffc


//--------------------- .text.triton_poi_fused_add_clamp_63 --------------------------
	.section	.text.triton_poi_fused_add_clamp_63,"ax",@progbits
	.align	128
        .global         triton_poi_fused_add_clamp_63
        .type           triton_poi_fused_add_clamp_63,@function
        .size           triton_poi_fused_add_clamp_63,(.L_x_1 - triton_poi_fused_add_clamp_63)
        .other          triton_poi_fused_add_clamp_63,@"STO_CUDA_ENTRY STV_DEFAULT"
triton_poi_fused_add_clamp_63:
.text.triton_poi_fused_add_clamp_63:
[----:B------:R-:W0:Y:S02]  /*0000*/  LDC R1, c[0x0][0x28] ;  /* 0x00000a00ff017b82 */ /* 0x000e240000000800 */
[----:B------:R-:W1:Y:S01]  /*0010*/  S2R R2, SR_TID.X ;  /* 0x0000000000027919 */ /* 0x000e620000002100 */
[----:B------:R-:W-:Y:S01]  /*0020*/  IMAD.MOV.U32 R5, RZ, RZ, 0x3f000000 ;  /* 0x3f000000ff057424 */ /* 0x000fe200078e00ff */
[----:B------:R-:W2:Y:S01]  /*0030*/  S2R R3, SR_CTAID.X ;  /* 0x0000000000037919 */ /* 0x000ea20000002500 */
[C---:B-1----:R-:W-:Y:S02]  /*0040*/  LOP3.LUT R0, R2.reuse, 0x3, RZ, 0xc0, !PT ;  /* 0x0000000302007812 */ /* 0x042fe400078ec0ff */
[----:B------:R-:W-:-:S03]  /*0050*/  LOP3.LUT P0, RZ, R2, 0x1c, RZ, 0xc0, !PT ;  /* 0x0000001c02ff7812 */ /* 0x000fc6000780c0ff */
[----:B--2---:R-:W-:-:S05]  /*0060*/  IMAD R3, R3, 0x4, R0 ;  /* 0x0000000403037824 */ /* 0x004fca00078e0200 */
[----:B------:R-:W-:Y:S02]  /*0070*/  I2FP.F32.S32 R0, R3 ;  /* 0x0000000300007245 */ /* 0x000fe40000201400 */
[----:B------:R-:W-:-:S03]  /*0080*/  ISETP.LT.AND P0, PT, R3, 0x4, !P0 ;  /* 0x000000040300780c */ /* 0x000fc60004701270 */
[----:B------:R-:W-:-:S04]  /*0090*/  FADD R0, R0, 0.5 ;  /* 0x3f00000000007421 */ /* 0x000fc80000000000 */
[----:B------:R-:W-:Y:S02]  /*00a0*/  FFMA R0, R0, R5, -0.5 ;  /* 0xbf00000000007423 */ /* 0x000fe40000000005 */
[----:B------:R-:W1:Y:S03]  /*00b0*/  LDC.64 R4, c[0x0][0x210] ;  /* 0x00008400ff047b82 */ /* 0x000e660000000a00 */
[----:B------:R-:W-:-:S06]  /*00c0*/  FMNMX R0, RZ, R0, !PT ;  /* 0x00000000ff007209 */ /* 0x000fcc0007800000 */
[----:B------:R-:W2:Y:S02]  /*00d0*/  F2I.TRUNC.NTZ R0, R0 ;  /* 0x0000000000007305 */ /* 0x000ea4000020f100 */
[----:B--2---:R-:W-:Y:S01]  /*00e0*/  VIMNMX R2, RZ, R0, PT ;  /* 0x00000000ff027248 */ /* 0x004fe20003fe0100 */
[----:B-1----:R-:W-:-:S04]  /*00f0*/  IMAD.WIDE R4, R3, 0x8, R4 ;  /* 0x0000000803047825 */ /* 0x002fc800078e0204 */
[----:B------:R-:W-:-:S05]  /*0100*/  VIADD R2, R2, 0x1 ;  /* 0x0000000102027836 */ /* 0x000fca0000000000 */
[----:B------:R-:W-:Y:S01]  /*0110*/  SHF.R.S32.HI R3, RZ, 0x1f, R2 ;  /* 0x0000001fff037819 */ /* 0x000fe20000011402 */
[----:B------:R-:W-:Y:S06]  /*0120*/  @!P0 EXIT ;  /* 0x000000000000894d */ /* 0x000fec0003800000 */
[----:B------:R-:W-:Y:S02]  /*0130*/  ULDC.64 UR4, c[0x0][0x208] ;  /* 0x0000820000047ab9 */ /* 0x000fe40000000a00 */
[----:B------:R-:W-:Y:S01]  /*0140*/  STG.E.64 desc[UR4][R4.64], R2 ;  /* 0x0000000204007986 */ /* 0x000fe2000c101b04 */
[----:B------:R-:W-:Y:S05]  /*0150*/  EXIT ;  /* 0x000000000000794d */ /* 0x000fea0003800000 */
.L_x_0:
[----:B------:R-:W-:-:S00]  /*0160*/  BRA `(.L_x_0) ;  /* 0xfffffffc00fc7947 */ /* 0x000fc0000383ffff */
[----:B------:R-:W-:-:S00]  /*0170*/  NOP ;  /* 0x0000000000007918 */ /* 0x000fc00000000000 */
        /* <DEDUP_REMOVED lines=8> */
.L_x_1:


//--------------------- .nv.constant0.triton_poi_fused_add_clamp_63 --------------------------
	.section	.nv.constant0.triton_poi_fused_add_clamp_63,"a",@progbits
	.sectionflags	@""
	.align	4
.nv.constant0.triton_poi_fused_add_clamp_63:
	.zero		540
